//
// Generated by NVIDIA NVVM Compiler
//
// Compiler Build ID: CL-36424714
// Cuda compilation tools, release 13.0, V13.0.88
// Based on NVVM 20.0.0
//

.version 9.0
.target sm_100
.address_size 64

	// .globl	_Z10mandelbrotiiPi

.visible .entry _Z10mandelbrotiiPi(
	.param .u32 _Z10mandelbrotiiPi_param_0,
	.param .u32 _Z10mandelbrotiiPi_param_1,
	.param .u64 .ptr .align 1 _Z10mandelbrotiiPi_param_2
)
{
	.reg .pred 	%p<8>;
	.reg .b32 	%r<27>;
	.reg .b64 	%rd<5>;
	.reg .b64 	%fd<23>;

	ld.param.u32 	%r14, [_Z10mandelbrotiiPi_param_0];
	ld.param.u32 	%r15, [_Z10mandelbrotiiPi_param_1];
	ld.param.u64 	%rd2, [_Z10mandelbrotiiPi_param_2];
	mov.u32 	%r16, %tid.x;
	mov.u32 	%r17, %ctaid.x;
	mov.u32 	%r1, %ntid.x;
	mad.lo.s32 	%r24, %r17, %r1, %r16;
	mov.u32 	%r18, %tid.y;
	mov.u32 	%r19, %ctaid.y;
	mov.u32 	%r3, %ntid.y;
	mad.lo.s32 	%r4, %r19, %r3, %r18;
	setp.ge.s32 	%p1, %r24, %r14;
	@%p1 bra 	$L__BB0_5;
	cvt.rn.f64.s32 	%fd1, %r14;
	setp.lt.s32 	%p2, %r15, 1;
	@%p2 bra 	$L__BB0_5;
	neg.s32 	%r5, %r15;
	cvta.to.global.u64 	%rd1, %rd2;
	mov.u32 	%r20, %nctaid.x;
	mul.lo.s32 	%r6, %r20, %r1;
	mov.u32 	%r21, %nctaid.y;
	mul.lo.s32 	%r7, %r21, %r3;
$L__BB0_3:
	setp.lt.s32 	%p3, %r4, %r14;
	@%p3 bra 	$L__BB0_6;
$L__BB0_4:
	add.s32 	%r24, %r24, %r6;
	setp.lt.s32 	%p7, %r24, %r14;
	@%p7 bra 	$L__BB0_3;
$L__BB0_5:
	ret;
$L__BB0_6:
	cvt.rn.f64.s32 	%fd8, %r24;
	mul.f64 	%fd9, %fd8, 0d4004000000000000;
	div.rn.f64 	%fd10, %fd9, %fd1;
	add.f64 	%fd11, %fd10, 0dC000000000000000;
	add.f64 	%fd2, %fd11, 0d3E7AD7F29ABCAF48;
	mov.u32 	%r25, %r4;
$L__BB0_7:
	cvt.rn.f64.s32 	%fd12, %r25;
	mul.f64 	%fd13, %fd12, 0d3FF2000000000000;
	div.rn.f64 	%fd14, %fd13, %fd1;
	add.f64 	%fd3, %fd14, 0d3E7AD7F29ABCAF48;
	mov.u32 	%r26, %r5;
	mov.f64 	%fd21, %fd3;
	mov.f64 	%fd22, %fd2;
$L__BB0_8:
	mul.f64 	%fd15, %fd22, %fd22;
	mul.f64 	%fd16, %fd21, %fd21;
	sub.f64 	%fd17, %fd15, %fd16;
	add.f64 	%fd6, %fd2, %fd17;
	mul.f64 	%fd18, %fd22, %fd21;
	fma.rn.f64 	%fd21, %fd18, 0d4000000000000000, %fd3;
	mul.f64 	%fd19, %fd21, %fd21;
	fma.rn.f64 	%fd20, %fd6, %fd6, %fd19;
	setp.gt.f64 	%p4, %fd20, 0d4010000000000000;
	@%p4 bra 	$L__BB0_10;
	add.s32 	%r26, %r26, 1;
	setp.eq.s32 	%p5, %r26, 0;
	mov.f64 	%fd22, %fd6;
	@%p5 bra 	$L__BB0_11;
	bra.uni 	$L__BB0_8;
$L__BB0_10:
	mad.lo.s32 	%r22, %r25, %r14, %r24;
	mul.wide.s32 	%rd3, %r22, 4;
	add.s64 	%rd4, %rd1, %rd3;
	mov.b32 	%r23, 1;
	st.global.u32 	[%rd4], %r23;
$L__BB0_11:
	add.s32 	%r25, %r25, %r7;
	setp.lt.s32 	%p6, %r25, %r14;
	@%p6 bra 	$L__BB0_7;
	bra.uni 	$L__BB0_4;

}


// ===== COMPILED SASS (sm_100) =====

	.target	sm_100

	.elftype	@"ET_EXEC"


//--------------------- .note.nv.tkinfo           --------------------------
	.section	.note.nv.tkinfo,"",@"SHT_NOTE"
	.sectionflags	@"SHF_NOTE_NV_TKINFO"
	.tkinfo
        /*0018*/ 	.word	0x00000002
        /*0030*/ 	.string	""
        /*0030*/ 	.string	"ptxas"
        /*0030*/ 	.string	"Cuda compilation tools, release 13.0, V13.0.88"
        /*0030*/ 	.string	"Build cuda_13.0.r13.0/compiler.36424714_0"
        /*0030*/ 	.string	"-arch sm_100 -m 64 "



//--------------------- .note.nv.cuinfo           --------------------------
	.section	.note.nv.cuinfo,"",@"SHT_NOTE"
	.sectionflags	@"SHF_NOTE_NV_CUINFO"
        /*0018*/ 	.short	0x0002
        /*001a*/ 	.short	0x0064
        /*001c*/ 	.short	0x0082
	.zero		2


//--------------------- .nv.info                  --------------------------
	.section	.nv.info,"",@"SHT_CUDA_INFO"
	.align	4


	//----- nvinfo : EIATTR_REGCOUNT
	.align		4
        /*0000*/ 	.byte	0x04, 0x2f
        /*0002*/ 	.short	(.L_1 - .L_0)
	.align		4
.L_0:
        /*0004*/ 	.word	index@(_Z10mandelbrotiiPi)
        /*0008*/ 	.word	0x0000001f


	//----- nvinfo : EIATTR_FRAME_SIZE
	.align		4
.L_1:
        /*000c*/ 	.byte	0x04, 0x11
        /*000e*/ 	.short	(.L_3 - .L_2)
	.align		4
.L_2:
        /*0010*/ 	.word	index@($__internal_0_$__cuda_sm20_div_rn_f64_full)
        /*0014*/ 	.word	0x00000000


	//----- nvinfo : EIATTR_FRAME_SIZE
	.align		4
.L_3:
        /*0018*/ 	.byte	0x04, 0x11
        /*001a*/ 	.short	(.L_5 - .L_4)
	.align		4
.L_4:
        /*001c*/ 	.word	index@(_Z10mandelbrotiiPi)
        /*0020*/ 	.word	0x00000000


	//----- nvinfo : EIATTR_MIN_STACK_SIZE
	.align		4
.L_5:
        /*0024*/ 	.byte	0x04, 0x12
        /*0026*/ 	.short	(.L_7 - .L_6)
	.align		4
.L_6:
        /*0028*/ 	.word	index@(_Z10mandelbrotiiPi)
        /*002c*/ 	.word	0x00000000
.L_7:


//--------------------- .nv.compat                --------------------------
	.section	.nv.compat,"",@"SHT_CUDA_COMPAT_INFO"
	.align	4
        /*0000*/ 	.byte	0x02, 0x09, 0x00, 0x00, 0x02, 0x02, 0x01, 0x00, 0x02, 0x05, 0x05, 0x00, 0x03, 0x07, 0x01, 0x01
        /*0010*/ 	.byte	0x02, 0x03, 0x00, 0x00, 0x02, 0x06, 0x01, 0x00, 0x04, 0x0b, 0x08, 0x00, 0x01, 0x00, 0x00, 0x00
        /*0020*/ 	.byte	0x00, 0x00, 0x00, 0x00


//--------------------- .nv.info._Z10mandelbrotiiPi --------------------------
	.section	.nv.info._Z10mandelbrotiiPi,"",@"SHT_CUDA_INFO"
	.sectionflags	@""
	.align	4


	//----- nvinfo : EIATTR_CUDA_API_VERSION
	.align		4
        /*0000*/ 	.byte	0x04, 0x37
        /*0002*/ 	.short	(.L_9 - .L_8)
.L_8:
        /*0004*/ 	.word	0x00000082


	//----- nvinfo : EIATTR_KPARAM_INFO
	.align		4
.L_9:
        /*0008*/ 	.byte	0x04, 0x17
        /*000a*/ 	.short	(.L_11 - .L_10)
.L_10:
        /*000c*/ 	.word	0x00000000
        /*0010*/ 	.short	0x0002
        /*0012*/ 	.short	0x0008
        /*0014*/ 	.byte	0x00, 0xf5, 0x21, 0x00


	//----- nvinfo : EIATTR_KPARAM_INFO
	.align		4
.L_11:
        /*0018*/ 	.byte	0x04, 0x17
        /*001a*/ 	.short	(.L_13 - .L_12)
.L_12:
        /*001c*/ 	.word	0x00000000
        /*0020*/ 	.short	0x0001
        /*0022*/ 	.short	0x0004
        /*0024*/ 	.byte	0x00, 0xf0, 0x11, 0x00


	//----- nvinfo : EIATTR_KPARAM_INFO
	.align		4
.L_13:
        /*0028*/ 	.byte	0x04, 0x17
        /*002a*/ 	.short	(.L_15 - .L_14)
.L_14:
        /*002c*/ 	.word	0x00000000
        /*0030*/ 	.short	0x0000
        /*0032*/ 	.short	0x0000
        /*0034*/ 	.byte	0x00, 0xf0, 0x11, 0x00


	//----- nvinfo : EIATTR_SPARSE_MMA_MASK
	.align		4
.L_15:
        /*0038*/ 	.byte	0x03, 0x50
        /*003a*/ 	.short	0x0000


	//----- nvinfo : EIATTR_MAXREG_COUNT
	.align		4
        /*003c*/ 	.byte	0x03, 0x1b
        /*003e*/ 	.short	0x00ff


	//----- nvinfo : EIATTR_MERCURY_ISA_VERSION
	.align		4
        /*0040*/ 	.byte	0x03, 0x5f
        /*0042*/ 	.short	0x0101


	//----- nvinfo : EIATTR_VRC_CTA_INIT_COUNT
	.align		4
        /*0044*/ 	.byte	0x02, 0x4a
	.zero		1
	.zero		1


	//----- nvinfo : EIATTR_EXIT_INSTR_OFFSETS
	.align		4
        /*0048*/ 	.byte	0x04, 0x1c
        /*004a*/ 	.short	(.L_17 - .L_16)


	//   ....[0]....
.L_16:
        /*004c*/ 	.word	0x000000b0


	//   ....[1]....
        /*0050*/ 	.word	0x000000e0


	//   ....[2]....
        /*0054*/ 	.word	0x000007c0


	//----- nvinfo : EIATTR_CRS_STACK_SIZE
	.align		4
.L_17:
        /*0058*/ 	.byte	0x04, 0x1e
        /*005a*/ 	.short	(.L_19 - .L_18)
.L_18:
        /*005c*/ 	.word	0x00000000


	//----- nvinfo : EIATTR_CBANK_PARAM_SIZE
	.align		4
.L_19:
        /*0060*/ 	.byte	0x03, 0x19
        /*0062*/ 	.short	0x0010


	//----- nvinfo : EIATTR_PARAM_CBANK
	.align		4
        /*0064*/ 	.byte	0x04, 0x0a
        /*0066*/ 	.short	(.L_21 - .L_20)
	.align		4
.L_20:
        /*0068*/ 	.word	index@(.nv.constant0._Z10mandelbrotiiPi)
        /*006c*/ 	.short	0x0380
        /*006e*/ 	.short	0x0010


	//----- nvinfo : EIATTR_SW_WAR
	.align		4
.L_21:
        /*0070*/ 	.byte	0x04, 0x36
        /*0072*/ 	.short	(.L_23 - .L_22)
.L_22:
        /*0074*/ 	.word	0x00000008
.L_23:


//--------------------- .nv.callgraph             --------------------------
	.section	.nv.callgraph,"",@"SHT_CUDA_CALLGRAPH"
	.align	4
	.sectionentsize	8
	.align		4
        /*0000*/ 	.word	0x00000000
	.align		4
        /*0004*/ 	.word	0xffffffff
	.align		4
        /*0008*/ 	.word	0x00000000
	.align		4
        /*000c*/ 	.word	0xfffffffe
	.align		4
        /*0010*/ 	.word	0x00000000
	.align		4
        /*0014*/ 	.word	0xfffffffd
	.align		4
        /*0018*/ 	.word	0x00000000
	.align		4
        /*001c*/ 	.word	0xfffffffc


//--------------------- .text._Z10mandelbrotiiPi  --------------------------
	.section	.text._Z10mandelbrotiiPi,"ax",@progbits
	.align	128
        .global         _Z10mandelbrotiiPi
        .type           _Z10mandelbrotiiPi,@function
        .size           _Z10mandelbrotiiPi,(.L_x_18 - _Z10mandelbrotiiPi)
        .other          _Z10mandelbrotiiPi,@"STO_CUDA_ENTRY STV_DEFAULT"
_Z10mandelbrotiiPi:
.text._Z10mandelbrotiiPi:
[----:B------:R-:W-:Y:S01]  /*0000*/  LDC R1, c[0x0][0x37c] ;  /* 0x0000df00ff017b82 */ /* 0x000fe20000000800 */
[----:B------:R-:W0:Y:S07]  /*0010*/  S2R R3, SR_TID.X ;  /* 0x0000000000037919 */ /* 0x000e2e0000002100 */
[----:B------:R-:W0:Y:S01]  /*0020*/  S2UR UR4, SR_CTAID.X ;  /* 0x00000000000479c3 */ /* 0x000e220000002500 */
[----:B------:R-:W1:Y:S01]  /*0030*/  LDCU UR8, c[0x0][0x380] ;  /* 0x00007000ff0877ac */ /* 0x000e620008000800 */
[----:B------:R-:W2:Y:S06]  /*0040*/  S2R R2, SR_TID.Y ;  /* 0x0000000000027919 */ /* 0x000eac0000002200 */
[----:B------:R-:W0:Y:S08]  /*0050*/  LDC R6, c[0x0][0x360] ;  /* 0x0000d800ff067b82 */ /* 0x000e300000000800 */
[----:B------:R-:W2:Y:S08]  /*0060*/  S2UR UR5, SR_CTAID.Y ;  /* 0x00000000000579c3 */ /* 0x000eb00000002600 */
[----:B------:R-:W2:Y:S01]  /*0070*/  LDC R5, c[0x0][0x364] ;  /* 0x0000d900ff057b82 */ /* 0x000ea20000000800 */
[----:B0-----:R-:W-:-:S05]  /*0080*/  IMAD R3, R6, UR4, R3 ;  /* 0x0000000406037c24 */ /* 0x001fca000f8e0203 */
[----:B-1----:R-:W-:Y:S01]  /*0090*/  ISETP.GE.AND P0, PT, R3, UR8, PT ;  /* 0x0000000803007c0c */ /* 0x002fe2000bf06270 */
[----:B--2---:R-:W-:-:S12]  /*00a0*/  IMAD R2, R5, UR5, R2 ;  /* 0x0000000505027c24 */ /* 0x004fd8000f8e0202 */
[----:B------:R-:W-:Y:S05]  /*00b0*/  @P0 EXIT ;  /* 0x000000000000094d */ /* 0x000fea0003800000 */
[----:B------:R-:W0:Y:S02]  /*00c0*/  LDC R4, c[0x0][0x384] ;  /* 0x0000e100ff047b82 */ /* 0x000e240000000800 */
[----:B0-----:R-:W-:-:S13]  /*00d0*/  ISETP.GE.AND P0, PT, R4, 0x1, PT ;  /* 0x000000010400780c */ /* 0x001fda0003f06270 */
[----:B------:R-:W-:Y:S05]  /*00e0*/  @!P0 EXIT ;  /* 0x000000000000894d */ /* 0x000fea0003800000 */
[----:B------:R-:W0:Y:S01]  /*00f0*/  LDCU UR4, c[0x0][0x370] ;  /* 0x00006e00ff0477ac */ /* 0x000e220008000800 */
[----:B------:R-:W1:Y:S01]  /*0100*/  I2F.F64 R8, UR8 ;  /* 0x0000000800087d12 */ /* 0x000e620008201c00 */
[----:B------:R-:W-:Y:S01]  /*0110*/  IMAD.MOV R4, RZ, RZ, -R4 ;  /* 0x000000ffff047224 */ /* 0x000fe200078e0a04 */
[----:B------:R-:W2:Y:S01]  /*0120*/  LDCU UR5, c[0x0][0x374] ;  /* 0x00006e80ff0577ac */ /* 0x000ea20008000800 */
[----:B------:R-:W3:Y:S01]  /*0130*/  LDCU.64 UR6, c[0x0][0x358] ;  /* 0x00006b00ff0677ac */ /* 0x000ee20008000a00 */
[----:B0-----:R-:W-:Y:S02]  /*0140*/  IMAD R6, R6, UR4, RZ ;  /* 0x0000000406067c24 */ /* 0x001fe4000f8e02ff */
[----:B-12---:R-:W-:-:S07]  /*0150*/  IMAD R5, R5, UR5, RZ ;  /* 0x0000000505057c24 */ /* 0x006fce000f8e02ff */
.L_x_11:
[----:B0-----:R-:W0:Y:S01]  /*0160*/  LDCU UR4, c[0x0][0x380] ;  /* 0x00007000ff0477ac */ /* 0x001e220008000800 */
[----:B------:R-:W-:Y:S01]  /*0170*/  BSSY.RECONVERGENT B0, `(.L_x_0) ;  /* 0x0000061000007945 */ /* 0x000fe20003800200 */
[----:B0-----:R-:W-:-:S05]  /*0180*/  IMAD.U32 R7, RZ, RZ, UR4 ;  /* 0x00000004ff077e24 */ /* 0x001fca000f8e00ff */
[----:B------:R-:W-:-:S13]  /*0190*/  ISETP.GE.AND P0, PT, R2, R7, PT ;  /* 0x000000070200720c */ /* 0x000fda0003f06270 */
[----:B------:R-:W-:Y:S05]  /*01a0*/  @P0 BRA `(.L_x_1) ;  /* 0x0000000400740947 */ /* 0x000fea0003800000 */
[----:B------:R-:W0:Y:S01]  /*01b0*/  MUFU.RCP64H R11, R9 ;  /* 0x00000009000b7308 */ /* 0x000e220000001800 */
[----:B------:R-:W-:Y:S01]  /*01c0*/  IMAD.MOV.U32 R10, RZ, RZ, 0x1 ;  /* 0x00000001ff0a7424 */ /* 0x000fe200078e00ff */
[----:B------:R-:W-:Y:S05]  /*01d0*/  BSSY.RECONVERGENT B1, `(.L_x_2) ;  /* 0x0000015000017945 */ /* 0x000fea0003800200 */
[----:B0-----:R-:W-:-:S08]  /*01e0*/  DFMA R12, R10, -R8, 1 ;  /* 0x3ff000000a0c742b */ /* 0x001fd00000000808 */
[----:B------:R-:W-:Y:S02]  /*01f0*/  DFMA R14, R12, R12, R12 ;  /* 0x0000000c0c0e722b */ /* 0x000fe4000000000c */
[----:B------:R-:W0:Y:S06]  /*0200*/  I2F.F64 R12, R3 ;  /* 0x00000003000c7312 */ /* 0x000e2c0000201c00 */
[----:B------:R-:W-:-:S08]  /*0210*/  DFMA R14, R10, R14, R10 ;  /* 0x0000000e0a0e722b */ /* 0x000fd0000000000a */
[----:B------:R-:W-:Y:S02]  /*0220*/  DFMA R10, R14, -R8, 1 ;  /* 0x3ff000000e0a742b */ /* 0x000fe40000000808 */
[----:B0-----:R-:W-:-:S06]  /*0230*/  DMUL R12, R12, 2.5 ;  /* 0x400400000c0c7828 */ /* 0x001fcc0000000000 */
[----:B------:R-:W-:-:S04]  /*0240*/  DFMA R10, R14, R10, R14 ;  /* 0x0000000a0e0a722b */ /* 0x000fc8000000000e */
[----:B------:R-:W-:-:S04]  /*0250*/  FSETP.GEU.AND P1, PT, |R13|, 6.5827683646048100446e-37, PT ;  /* 0x036000000d00780b */ /* 0x000fc80003f2e200 */
[----:B------:R-:W-:-:S08]  /*0260*/  DMUL R14, R12, R10 ;  /* 0x0000000a0c0e7228 */ /* 0x000fd00000000000 */
[----:B------:R-:W-:-:S08]  /*0270*/  DFMA R16, R14, -R8, R12 ;  /* 0x800000080e10722b */ /* 0x000fd0000000000c */
[----:B------:R-:W-:-:S10]  /*0280*/  DFMA R10, R10, R16, R14 ;  /* 0x000000100a0a722b */ /* 0x000fd4000000000e */
[----:B------:R-:W-:-:S05]  /*0290*/  FFMA R0, RZ, R9, R11 ;  /* 0x00000009ff007223 */ /* 0x000fca000000000b */
[----:B------:R-:W-:-:S13]  /*02a0*/  FSETP.GT.AND P0, PT, |R0|, 1.469367938527859385e-39, PT ;  /* 0x001000000000780b */ /* 0x000fda0003f04200 */
[----:B------:R-:W-:Y:S05]  /*02b0*/  @P0 BRA P1, `(.L_x_3) ;  /* 0x0000000000180947 */ /* 0x000fea0000800000 */
[----:B------:R-:W-:Y:S01]  /*02c0*/  IMAD.MOV.U32 R16, RZ, RZ, R8 ;  /* 0x000000ffff107224 */ /* 0x000fe200078e0008 */
[----:B------:R-:W-:Y:S01]  /*02d0*/  MOV R0, 0x300 ;  /* 0x0000030000007802 */ /* 0x000fe20000000f00 */
[----:B------:R-:W-:-:S07]  /*02e0*/  IMAD.MOV.U32 R17, RZ, RZ, R9 ;  /* 0x000000ffff117224 */ /* 0x000fce00078e0009 */
[----:B---3--:R-:W-:Y:S05]  /*02f0*/  CALL.REL.NOINC `($__internal_0_$__cuda_sm20_div_rn_f64_full) ;  /* 0x0000000400347944 */ /* 0x008fea0003c00000 */
[----:B------:R-:W-:Y:S02]  /*0300*/  IMAD.MOV.U32 R10, RZ, RZ, R20 ;  /* 0x000000ffff0a7224 */ /* 0x000fe400078e0014 */
[----:B------:R-:W-:-:S07]  /*0310*/  IMAD.MOV.U32 R11, RZ, RZ, R21 ;  /* 0x000000ffff0b7224 */ /* 0x000fce00078e0015 */
.L_x_3:
[----:B---3--:R-:W-:Y:S05]  /*0320*/  BSYNC.RECONVERGENT B1 ;  /* 0x0000000000017941 */ /* 0x008fea0003800200 */
.L_x_2:
[----:B------:R-:W-:Y:S01]  /*0330*/  DADD R10, R10, -2 ;  /* 0xc00000000a0a7429 */ /* 0x000fe20000000000 */
[----:B------:R-:W-:Y:S01]  /*0340*/  UMOV UR4, 0x9abcaf48 ;  /* 0x9abcaf4800047882 */ /* 0x000fe20000000000 */
[----:B------:R-:W-:Y:S01]  /*0350*/  UMOV UR5, 0x3e7ad7f2 ;  /* 0x3e7ad7f200057882 */ /* 0x000fe20000000000 */
[----:B------:R-:W-:-:S05]  /*0360*/  IMAD.MOV.U32 R26, RZ, RZ, R2 ;  /* 0x000000ffff1a7224 */ /* 0x000fca00078e0002 */
[----:B------:R-:W-:-:S11]  /*0370*/  DADD R10, R10, UR4 ;  /* 0x000000040a0a7e29 */ /* 0x000fd60008000000 */
.L_x_10:
[----:B0-----:R-:W0:Y:S01]  /*0380*/  MUFU.RCP64H R13, R9 ;  /* 0x00000009000d7308 */ /* 0x001e220000001800 */
[----:B------:R-:W-:Y:S01]  /*0390*/  IMAD.MOV.U32 R12, RZ, RZ, 0x1 ;  /* 0x00000001ff0c7424 */ /* 0x000fe200078e00ff */
[----:B------:R-:W-:Y:S05]  /*03a0*/  BSSY.RECONVERGENT B1, `(.L_x_4) ;  /* 0x0000017000017945 */ /* 0x000fea0003800200 */
[----:B0-----:R-:W-:-:S08]  /*03b0*/  DFMA R14, R12, -R8, 1 ;  /* 0x3ff000000c0e742b */ /* 0x001fd00000000808 */
[----:B------:R-:W-:Y:S02]  /*03c0*/  DFMA R16, R14, R14, R14 ;  /* 0x0000000e0e10722b */ /* 0x000fe4000000000e */
[----:B------:R-:W0:Y:S06]  /*03d0*/  I2F.F64 R14, R26 ;  /* 0x0000001a000e7312 */ /* 0x000e2c0000201c00 */
[----:B------:R-:W-:-:S08]  /*03e0*/  DFMA R16, R12, R16, R12 ;  /* 0x000000100c10722b */ /* 0x000fd0000000000c */
[----:B------:R-:W-:Y:S02]  /*03f0*/  DFMA R12, R16, -R8, 1 ;  /* 0x3ff00000100c742b */ /* 0x000fe40000000808 */
[----:B0-----:R-:W-:-:S06]  /*0400*/  DMUL R14, R14, 1.125 ;  /* 0x3ff200000e0e7828 */ /* 0x001fcc0000000000 */
        /* <DEDUP_REMOVED lines=10> */
[----:B------:R-:W-:Y:S02]  /*04b0*/  IMAD.MOV.U32 R13, RZ, RZ, R15 ;  /* 0x000000ffff0d7224 */ /* 0x000fe400078e000f */
[----:B------:R-:W-:Y:S02]  /*04c0*/  IMAD.MOV.U32 R16, RZ, RZ, R8 ;  /* 0x000000ffff107224 */ /* 0x000fe400078e0008 */
[----:B------:R-:W-:-:S07]  /*04d0*/  IMAD.MOV.U32 R17, RZ, RZ, R9 ;  /* 0x000000ffff117224 */ /* 0x000fce00078e0009 */
[----:B------:R-:W-:Y:S05]  /*04e0*/  CALL.REL.NOINC `($__internal_0_$__cuda_sm20_div_rn_f64_full) ;  /* 0x0000000000b87944 */ /* 0x000fea0003c00000 */
[----:B------:R-:W-:Y:S02]  /*04f0*/  IMAD.MOV.U32 R12, RZ, RZ, R20 ;  /* 0x000000ffff0c7224 */ /* 0x000fe400078e0014 */
[----:B------:R-:W-:-:S07]  /*0500*/  IMAD.MOV.U32 R13, RZ, RZ, R21 ;  /* 0x000000ffff0d7224 */ /* 0x000fce00078e0015 */
.L_x_5:
[----:B------:R-:W-:Y:S05]  /*0510*/  BSYNC.RECONVERGENT B1 ;  /* 0x0000000000017941 */ /* 0x000fea0003800200 */
.L_x_4:
[----:B------:R-:W-:Y:S01]  /*0520*/  UMOV UR4, 0x9abcaf48 ;  /* 0x9abcaf4800047882 */ /* 0x000fe20000000000 */
[----:B------:R-:W-:Y:S01]  /*0530*/  UMOV UR5, 0x3e7ad7f2 ;  /* 0x3e7ad7f200057882 */ /* 0x000fe20000000000 */
[----:B------:R-:W-:Y:S01]  /*0540*/  BSSY.RECONVERGENT B1, `(.L_x_6) ;  /* 0x000001e000017945 */ /* 0x000fe20003800200 */
[----:B------:R-:W-:-:S08]  /*0550*/  DADD R12, R12, UR4 ;  /* 0x000000040c0c7e29 */ /* 0x000fd00008000000 */
[-C--:B------:R-:W-:Y:S02]  /*0560*/  DMUL R14, R12, R12.reuse ;  /* 0x0000000c0c0e7228 */ /* 0x080fe40000000000 */
[----:B------:R-:W-:-:S06]  /*0570*/  DMUL R18, R10, R12 ;  /* 0x0000000c0a127228 */ /* 0x000fcc0000000000 */
[----:B------:R-:W-:Y:S02]  /*0580*/  DFMA R16, R10, R10, -R14 ;  /* 0x0000000a0a10722b */ /* 0x000fe4000000080e */
[----:B------:R-:W-:-:S06]  /*0590*/  DFMA R14, R18, 2, R12 ;  /* 0x40000000120e782b */ /* 0x000fcc000000000c */
[----:B------:R-:W-:Y:S02]  /*05a0*/  DADD R16, R10, R16 ;  /* 0x000000000a107229 */ /* 0x000fe40000000010 */
[----:B------:R-:W-:-:S08]  /*05b0*/  DMUL R18, R14, R14 ;  /* 0x0000000e0e127228 */ /* 0x000fd00000000000 */
[----:B------:R-:W-:-:S08]  /*05c0*/  DFMA R18, R16, R16, R18 ;  /* 0x000000101012722b */ /* 0x000fd00000000012 */
[----:B------:R-:W-:-:S14]  /*05d0*/  DSETP.GT.AND P0, PT, R18, 4, PT ;  /* 0x401000001200742a */ /* 0x000fdc0003f04000 */
[----:B------:R-:W-:Y:S05]  /*05e0*/  @P0 BRA `(.L_x_7) ;  /* 0x0000000000340947 */ /* 0x000fea0003800000 */
[----:B------:R-:W-:-:S07]  /*05f0*/  IMAD.MOV.U32 R0, RZ, RZ, R4 ;  /* 0x000000ffff007224 */ /* 0x000fce00078e0004 */
.L_x_9:
[----:B------:R-:W-:-:S05]  /*0600*/  VIADD R0, R0, 0x1 ;  /* 0x0000000100007836 */ /* 0x000fca0000000000 */
[----:B------:R-:W-:-:S13]  /*0610*/  ISETP.NE.AND P0, PT, R0, RZ, PT ;  /* 0x000000ff0000720c */ /* 0x000fda0003f05270 */
[----:B------:R-:W-:Y:S05]  /*0620*/  @!P0 BRA `(.L_x_8) ;  /* 0x00000000003c8947 */ /* 0x000fea0003800000 */
        /* <DEDUP_REMOVED lines=8> */
[----:B------:R-:W-:Y:S05]  /*06b0*/  @!P0 BRA `(.L_x_9) ;  /* 0xfffffffc00d08947 */ /* 0x000fea000383ffff */
.L_x_7:
[----:B------:R-:W0:Y:S01]  /*06c0*/  LDC.64 R12, c[0x0][0x388] ;  /* 0x0000e200ff0c7b82 */ /* 0x000e220000000a00 */
[----:B------:R-:W1:Y:S01]  /*06d0*/  LDCU UR4, c[0x0][0x380] ;  /* 0x00007000ff0477ac */ /* 0x000e620008000800 */
[----:B------:R-:W-:Y:S02]  /*06e0*/  IMAD.MOV.U32 R15, RZ, RZ, 0x1 ;  /* 0x00000001ff0f7424 */ /* 0x000fe400078e00ff */
[----:B-1----:R-:W-:-:S04]  /*06f0*/  IMAD R7, R26, UR4, R3 ;  /* 0x000000041a077c24 */ /* 0x002fc8000f8e0203 */
[----:B0-----:R-:W-:-:S05]  /*0700*/  IMAD.WIDE R12, R7, 0x4, R12 ;  /* 0x00000004070c7825 */ /* 0x001fca00078e020c */
[----:B------:R0:W-:Y:S02]  /*0710*/  STG.E desc[UR6][R12.64], R15 ;  /* 0x0000000f0c007986 */ /* 0x0001e4000c101906 */
.L_x_8:
[----:B------:R-:W-:Y:S05]  /*0720*/  BSYNC.RECONVERGENT B1 ;  /* 0x0000000000017941 */ /* 0x000fea0003800200 */
.L_x_6:
[----:B------:R-:W1:Y:S01]  /*0730*/  LDCU UR4, c[0x0][0x380] ;  /* 0x00007000ff0477ac */ /* 0x000e620008000800 */
[----:B------:R-:W-:Y:S02]  /*0740*/  IMAD.IADD R26, R5, 0x1, R26 ;  /* 0x00000001051a7824 */ /* 0x000fe400078e021a */
[----:B-1----:R-:W-:-:S05]  /*0750*/  IMAD.U32 R7, RZ, RZ, UR4 ;  /* 0x00000004ff077e24 */ /* 0x002fca000f8e00ff */
[----:B------:R-:W-:-:S13]  /*0760*/  ISETP.GE.AND P0, PT, R26, R7, PT ;  /* 0x000000071a00720c */ /* 0x000fda0003f06270 */
[----:B------:R-:W-:Y:S05]  /*0770*/  @!P0 BRA `(.L_x_10) ;  /* 0xfffffffc00008947 */ /* 0x000fea000383ffff */
.L_x_1:
[----:B---3--:R-:W-:Y:S05]  /*0780*/  BSYNC.RECONVERGENT B0 ;  /* 0x0000000000007941 */ /* 0x008fea0003800200 */
.L_x_0:
[----:B------:R-:W-:-:S05]  /*0790*/  IMAD.IADD R3, R6, 0x1, R3 ;  /* 0x0000000106037824 */ /* 0x000fca00078e0203 */
[----:B------:R-:W-:-:S13]  /*07a0*/  ISETP.GE.AND P0, PT, R3, R7, PT ;  /* 0x000000070300720c */ /* 0x000fda0003f06270 */
[----:B------:R-:W-:Y:S05]  /*07b0*/  @!P0 BRA `(.L_x_11) ;  /* 0xfffffff800688947 */ /* 0x000fea000383ffff */
[----:B------:R-:W-:Y:S05]  /*07c0*/  EXIT ;  /* 0x000000000000794d */ /* 0x000fea0003800000 */
        .weak           $__internal_0_$__cuda_sm20_div_rn_f64_full
        .type           $__internal_0_$__cuda_sm20_div_rn_f64_full,@function
        .size           $__internal_0_$__cuda_sm20_div_rn_f64_full,(.L_x_18 - $__internal_0_$__cuda_sm20_div_rn_f64_full)
$__internal_0_$__cuda_sm20_div_rn_f64_full:
[----:B------:R-:W-:Y:S01]  /*07d0*/  FSETP.GEU.AND P2, PT, |R13|, 1.469367938527859385e-39, PT ;  /* 0x001000000d00780b */ /* 0x000fe20003f4e200 */
[----:B------:R-:W-:Y:S01]  /*07e0*/  IMAD.MOV.U32 R20, RZ, RZ, 0x1 ;  /* 0x00000001ff147424 */ /* 0x000fe200078e00ff */
[C---:B------:R-:W-:Y:S01]  /*07f0*/  FSETP.GEU.AND P0, PT, |R17|.reuse, 1.469367938527859385e-39, PT ;  /* 0x001000001100780b */ /* 0x040fe20003f0e200 */
[----:B------:R-:W-:Y:S01]  /*0800*/  BSSY.RECONVERGENT B2, `(.L_x_12) ;  /* 0x0000054000027945 */ /* 0x000fe20003800200 */
[----:B------:R-:W-:Y:S02]  /*0810*/  LOP3.LUT R14, R17, 0x800fffff, RZ, 0xc0, !PT ;  /* 0x800fffff110e7812 */ /* 0x000fe400078ec0ff */
[----:B------:R-:W-:Y:S02]  /*0820*/  LOP3.LUT R7, R13, 0x7ff00000, RZ, 0xc0, !PT ;  /* 0x7ff000000d077812 */ /* 0x000fe400078ec0ff */
[----:B------:R-:W-:Y:S01]  /*0830*/  LOP3.LUT R15, R14, 0x3ff00000, RZ, 0xfc, !PT ;  /* 0x3ff000000e0f7812 */ /* 0x000fe200078efcff */
[----:B------:R-:W-:Y:S01]  /*0840*/  IMAD.MOV.U32 R14, RZ, RZ, R16 ;  /* 0x000000ffff0e7224 */ /* 0x000fe200078e0010 */
[----:B------:R-:W-:-:S02]  /*0850*/  LOP3.LUT R28, R17, 0x7ff00000, RZ, 0xc0, !PT ;  /* 0x7ff00000111c7812 */ /* 0x000fc400078ec0ff */
[----:B------:R-:W-:Y:S01]  /*0860*/  MOV R27, 0x1ca00000 ;  /* 0x1ca00000001b7802 */ /* 0x000fe20000000f00 */
[----:B------:R-:W-:Y:S01]  /*0870*/  @!P2 IMAD.MOV.U32 R22, RZ, RZ, RZ ;  /* 0x000000ffff16a224 */ /* 0x000fe200078e00ff */
[----:B------:R-:W-:Y:S01]  /*0880*/  @!P2 LOP3.LUT R18, R17, 0x7ff00000, RZ, 0xc0, !PT ;  /* 0x7ff000001112a812 */ /* 0x000fe200078ec0ff */
[----:B------:R-:W-:Y:S01]  /*0890*/  @!P0 DMUL R14, R16, 8.98846567431157953865e+307 ;  /* 0x7fe00000100e8828 */ /* 0x000fe20000000000 */
[C---:B------:R-:W-:Y:S02]  /*08a0*/  ISETP.GE.U32.AND P1, PT, R7.reuse, R28, PT ;  /* 0x0000001c0700720c */ /* 0x040fe40003f26070 */
[----:B------:R-:W-:Y:S01]  /*08b0*/  @!P2 ISETP.GE.U32.AND P3, PT, R7, R18, PT ;  /* 0x000000120700a20c */ /* 0x000fe20003f66070 */
[----:B------:R-:W-:Y:S01]  /*08c0*/  IMAD.MOV.U32 R18, RZ, RZ, R12 ;  /* 0x000000ffff127224 */ /* 0x000fe200078e000c */
[C---:B------:R-:W-:Y:S01]  /*08d0*/  SEL R19, R27.reuse, 0x63400000, !P1 ;  /* 0x634000001b137807 */ /* 0x040fe20004800000 */
[----:B------:R-:W0:Y:S01]  /*08e0*/  MUFU.RCP64H R21, R15 ;  /* 0x0000000f00157308 */ /* 0x000e220000001800 */
[----:B------:R-:W-:-:S02]  /*08f0*/  @!P2 SEL R23, R27, 0x63400000, !P3 ;  /* 0x634000001b17a807 */ /* 0x000fc40005800000 */
[--C-:B------:R-:W-:Y:S02]  /*0900*/  LOP3.LUT R19, R19, 0x800fffff, R13.reuse, 0xf8, !PT ;  /* 0x800fffff13137812 */ /* 0x100fe400078ef80d */
[----:B------:R-:W-:Y:S02]  /*0910*/  @!P2 LOP3.LUT R23, R23, 0x80000000, R13, 0xf8, !PT ;  /* 0x800000001717a812 */ /* 0x000fe400078ef80d */
[----:B------:R-:W-:Y:S02]  /*0920*/  @!P0 LOP3.LUT R28, R15, 0x7ff00000, RZ, 0xc0, !PT ;  /* 0x7ff000000f1c8812 */ /* 0x000fe400078ec0ff */
[----:B------:R-:W-:-:S06]  /*0930*/  @!P2 LOP3.LUT R23, R23, 0x100000, RZ, 0xfc, !PT ;  /* 0x001000001717a812 */ /* 0x000fcc00078efcff */
[----:B------:R-:W-:Y:S02]  /*0940*/  @!P2 DFMA R18, R18, 2, -R22 ;  /* 0x400000001212a82b */ /* 0x000fe40000000816 */
[----:B0-----:R-:W-:-:S08]  /*0950*/  DFMA R22, R20, -R14, 1 ;  /* 0x3ff000001416742b */ /* 0x001fd0000000080e */
[----:B------:R-:W-:-:S08]  /*0960*/  DFMA R22, R22, R22, R22 ;  /* 0x000000161616722b */ /* 0x000fd00000000016 */
[----:B------:R-:W-:-:S08]  /*0970*/  DFMA R22, R20, R22, R20 ;  /* 0x000000161416722b */ /* 0x000fd00000000014 */
[----:B------:R-:W-:-:S08]  /*0980*/  DFMA R20, R22, -R14, 1 ;  /* 0x3ff000001614742b */ /* 0x000fd0000000080e */
[----:B------:R-:W-:-:S08]  /*0990*/  DFMA R20, R22, R20, R22 ;  /* 0x000000141614722b */ /* 0x000fd00000000016 */
[----:B------:R-:W-:-:S08]  /*09a0*/  DMUL R22, R20, R18 ;  /* 0x0000001214167228 */ /* 0x000fd00000000000 */
[----:B------:R-:W-:-:S08]  /*09b0*/  DFMA R24, R22, -R14, R18 ;  /* 0x8000000e1618722b */ /* 0x000fd00000000012 */
[----:B------:R-:W-:Y:S01]  /*09c0*/  DFMA R24, R20, R24, R22 ;  /* 0x000000181418722b */ /* 0x000fe20000000016 */
[----:B------:R-:W-:Y:S01]  /*09d0*/  IMAD.MOV.U32 R22, RZ, RZ, R7 ;  /* 0x000000ffff167224 */ /* 0x000fe200078e0007 */
[----:B------:R-:W-:-:S05]  /*09e0*/  @!P2 LOP3.LUT R22, R19, 0x7ff00000, RZ, 0xc0, !PT ;  /* 0x7ff000001316a812 */ /* 0x000fca00078ec0ff */
[----:B------:R-:W-:-:S05]  /*09f0*/  VIADD R20, R22, 0xffffffff ;  /* 0xffffffff16147836 */ /* 0x000fca0000000000 */
[----:B------:R-:W-:Y:S01]  /*0a00*/  ISETP.GT.U32.AND P0, PT, R20, 0x7feffffe, PT ;  /* 0x7feffffe1400780c */ /* 0x000fe20003f04070 */
[----:B------:R-:W-:-:S05]  /*0a10*/  VIADD R20, R28, 0xffffffff ;  /* 0xffffffff1c147836 */ /* 0x000fca0000000000 */
[----:B------:R-:W-:-:S13]  /*0a20*/  ISETP.GT.U32.OR P0, PT, R20, 0x7feffffe, P0 ;  /* 0x7feffffe1400780c */ /* 0x000fda0000704470 */
[----:B------:R-:W-:Y:S05]  /*0a30*/  @P0 BRA `(.L_x_13) ;  /* 0x00000000006c0947 */ /* 0x000fea0003800000 */
[----:B------:R-:W-:-:S04]  /*0a40*/  LOP3.LUT R20, R17, 0x7ff00000, RZ, 0xc0, !PT ;  /* 0x7ff0000011147812 */ /* 0x000fc800078ec0ff */
[CC--:B------:R-:W-:Y:S02]  /*0a50*/  VIADDMNMX R12, R7.reuse, -R20.reuse, 0xb9600000, !PT ;  /* 0xb9600000070c7446 */ /* 0x0c0fe40007800914 */
[----:B------:R-:W-:Y:S02]  /*0a60*/  ISETP.GE.U32.AND P0, PT, R7, R20, PT ;  /* 0x000000140700720c */ /* 0x000fe40003f06070 */
[----:B------:R-:W-:Y:S02]  /*0a70*/  VIMNMX R7, PT, PT, R12, 0x46a00000, PT ;  /* 0x46a000000c077848 */ /* 0x000fe40003fe0100 */
[----:B------:R-:W-:-:S05]  /*0a80*/  SEL R12, R27, 0x63400000, !P0 ;  /* 0x634000001b0c7807 */ /* 0x000fca0004000000 */
[----:B------:R-:W-:Y:S02]  /*0a90*/  IMAD.IADD R7, R7, 0x1, -R12 ;  /* 0x0000000107077824 */ /* 0x000fe400078e0a0c */
[----:B------:R-:W-:Y:S02]  /*0aa0*/  IMAD.MOV.U32 R12, RZ, RZ, RZ ;  /* 0x000000ffff0c7224 */ /* 0x000fe400078e00ff */
[----:B------:R-:W-:-:S06]  /*0ab0*/  VIADD R13, R7, 0x7fe00000 ;  /* 0x7fe00000070d7836 */ /* 0x000fcc0000000000 */
[----:B------:R-:W-:-:S10]  /*0ac0*/  DMUL R20, R24, R12 ;  /* 0x0000000c18147228 */ /* 0x000fd40000000000 */
[----:B------:R-:W-:-:S13]  /*0ad0*/  FSETP.GTU.AND P0, PT, |R21|, 1.469367938527859385e-39, PT ;  /* 0x001000001500780b */ /* 0x000fda0003f0c200 */
[----:B------:R-:W-:Y:S05]  /*0ae0*/  @P0 BRA `(.L_x_14) ;  /* 0x0000000000940947 */ /* 0x000fea0003800000 */
[----:B------:R-:W-:Y:S01]  /*0af0*/  DFMA R14, R24, -R14, R18 ;  /* 0x8000000e180e722b */ /* 0x000fe20000000012 */
[----:B------:R-:W-:-:S09]  /*0b00*/  IMAD.MOV.U32 R12, RZ, RZ, RZ ;  /* 0x000000ffff0c7224 */ /* 0x000fd200078e00ff */
[C---:B------:R-:W-:Y:S02]  /*0b10*/  FSETP.NEU.AND P0, PT, R15.reuse, RZ, PT ;  /* 0x000000ff0f00720b */ /* 0x040fe40003f0d000 */
[----:B------:R-:W-:-:S04]  /*0b20*/  LOP3.LUT R17, R15, 0x80000000, R17, 0x48, !PT ;  /* 0x800000000f117812 */ /* 0x000fc800078e4811 */
[----:B------:R-:W-:-:S07]  /*0b30*/  LOP3.LUT R13, R17, R13, RZ, 0xfc, !PT ;  /* 0x0000000d110d7212 */ /* 0x000fce00078efcff */
[----:B------:R-:W-:Y:S05]  /*0b40*/  @!P0 BRA `(.L_x_14) ;  /* 0x00000000007c8947 */ /* 0x000fea0003800000 */
[----:B------:R-:W-:Y:S01]  /*0b50*/  IMAD.MOV R15, RZ, RZ, -R7 ;  /* 0x000000ffff0f7224 */ /* 0x000fe200078e0a07 */
[----:B------:R-:W-:Y:S01]  /*0b60*/  MOV R14, RZ ;  /* 0x000000ff000e7202 */ /* 0x000fe20000000f00 */
[----:B------:R-:W-:Y:S01]  /*0b70*/  DMUL.RP R12, R24, R12 ;  /* 0x0000000c180c7228 */ /* 0x000fe20000008000 */
[----:B------:R-:W-:-:S04]  /*0b80*/  IADD3 R7, PT, PT, -R7, -0x43300000, RZ ;  /* 0xbcd0000007077810 */ /* 0x000fc80007ffe1ff */
[----:B------:R-:W-:-:S05]  /*0b90*/  DFMA R14, R20, -R14, R24 ;  /* 0x8000000e140e722b */ /* 0x000fca0000000018 */
[----:B------:R-:W-:-:S05]  /*0ba0*/  LOP3.LUT R17, R13, R17, RZ, 0x3c, !PT ;  /* 0x000000110d117212 */ /* 0x000fca00078e3cff */
[----:B------:R-:W-:-:S04]  /*0bb0*/  FSETP.NEU.AND P0, PT, |R15|, R7, PT ;  /* 0x000000070f00720b */ /* 0x000fc80003f0d200 */
[----:B------:R-:W-:Y:S02]  /*0bc0*/  FSEL R20, R12, R20, !P0 ;  /* 0x000000140c147208 */ /* 0x000fe40004000000 */
[----:B------:R-:W-:Y:S01]  /*0bd0*/  FSEL R21, R17, R21, !P0 ;  /* 0x0000001511157208 */ /* 0x000fe20004000000 */
[----:B------:R-:W-:Y:S06]  /*0be0*/  BRA `(.L_x_14) ;  /* 0x0000000000547947 */ /* 0x000fec0003800000 */
.L_x_13:
[----:B------:R-:W-:-:S14]  /*0bf0*/  DSETP.NAN.AND P0, PT, R12, R12, PT ;  /* 0x0000000c0c00722a */ /* 0x000fdc0003f08000 */
[----:B------:R-:W-:Y:S05]  /*0c00*/  @P0 BRA `(.L_x_15) ;  /* 0x0000000000440947 */ /* 0x000fea0003800000 */
[----:B------:R-:W-:-:S14]  /*0c10*/  DSETP.NAN.AND P0, PT, R16, R16, PT ;  /* 0x000000101000722a */ /* 0x000fdc0003f08000 */
[----:B------:R-:W-:Y:S05]  /*0c20*/  @P0 BRA `(.L_x_16) ;  /* 0x0000000000300947 */ /* 0x000fea0003800000 */
[----:B------:R-:W-:Y:S01]  /*0c30*/  ISETP.NE.AND P0, PT, R22, R28, PT ;  /* 0x0000001c1600720c */ /* 0x000fe20003f05270 */
[----:B------:R-:W-:Y:S02]  /*0c40*/  IMAD.MOV.U32 R20, RZ, RZ, 0x0 ;  /* 0x00000000ff147424 */ /* 0x000fe400078e00ff */
[----:B------:R-:W-:-:S10]  /*0c50*/  IMAD.MOV.U32 R21, RZ, RZ, -0x80000 ;  /* 0xfff80000ff157424 */ /* 0x000fd400078e00ff */
[----:B------:R-:W-:Y:S05]  /*0c60*/  @!P0 BRA `(.L_x_14) ;  /* 0x0000000000348947 */ /* 0x000fea0003800000 */
[----:B------:R-:W-:Y:S02]  /*0c70*/  ISETP.NE.AND P0, PT, R22, 0x7ff00000, PT ;  /* 0x7ff000001600780c */ /* 0x000fe40003f05270 */
[----:B------:R-:W-:Y:S02]  /*0c80*/  LOP3.LUT R21, R13, 0x80000000, R17, 0x48, !PT ;  /* 0x800000000d157812 */ /* 0x000fe400078e4811 */
[----:B------:R-:W-:-:S13]  /*0c90*/  ISETP.EQ.OR P0, PT, R28, RZ, !P0 ;  /* 0x000000ff1c00720c */ /* 0x000fda0004702670 */
[----:B------:R-:W-:Y:S01]  /*0ca0*/  @P0 LOP3.LUT R7, R21, 0x7ff00000, RZ, 0xfc, !PT ;  /* 0x7ff0000015070812 */ /* 0x000fe200078efcff */
[----:B------:R-:W-:Y:S02]  /*0cb0*/  @!P0 IMAD.MOV.U32 R20, RZ, RZ, RZ ;  /* 0x000000ffff148224 */ /* 0x000fe400078e00ff */
[----:B------:R-:W-:Y:S02]  /*0cc0*/  @P0 IMAD.MOV.U32 R20, RZ, RZ, RZ ;  /* 0x000000ffff140224 */ /* 0x000fe400078e00ff */
[----:B------:R-:W-:Y:S01]  /*0cd0*/  @P0 IMAD.MOV.U32 R21, RZ, RZ, R7 ;  /* 0x000000ffff150224 */ /* 0x000fe200078e0007 */
[----:B------:R-:W-:Y:S06]  /*0ce0*/  BRA `(.L_x_14) ;  /* 0x0000000000147947 */ /* 0x000fec0003800000 */
.L_x_16:
[----:B------:R-:W-:Y:S01]  /*0cf0*/  LOP3.LUT R21, R17, 0x80000, RZ, 0xfc, !PT ;  /* 0x0008000011157812 */ /* 0x000fe200078efcff */
[----:B------:R-:W-:Y:S01]  /*0d00*/  IMAD.MOV.U32 R20, RZ, RZ, R16 ;  /* 0x000000ffff147224 */ /* 0x000fe200078e0010 */
[----:B------:R-:W-:Y:S06]  /*0d10*/  BRA `(.L_x_14) ;  /* 0x0000000000087947 */ /* 0x000fec0003800000 */
.L_x_15:
[----:B------:R-:W-:Y:S01]  /*0d20*/  LOP3.LUT R21, R13, 0x80000, RZ, 0xfc, !PT ;  /* 0x000800000d157812 */ /* 0x000fe200078efcff */
[----:B------:R-:W-:-:S07]  /*0d30*/  IMAD.MOV.U32 R20, RZ, RZ, R12 ;  /* 0x000000ffff147224 */ /* 0x000fce00078e000c */
.L_x_14:
[----:B------:R-:W-:Y:S05]  /*0d40*/  BSYNC.RECONVERGENT B2 ;  /* 0x0000000000027941 */ /* 0x000fea0003800200 */
.L_x_12:
[----:B------:R-:W-:Y:S02]  /*0d50*/  IMAD.MOV.U32 R12, RZ, RZ, R0 ;  /* 0x000000ffff0c7224 */ /* 0x000fe400078e0000 */
[----:B------:R-:W-:-:S04]  /*0d60*/  IMAD.MOV.U32 R13, RZ, RZ, 0x0 ;  /* 0x00000000ff0d7424 */ /* 0x000fc800078e00ff */
[----:B------:R-:W-:Y:S05]  /*0d70*/  RET.REL.NODEC R12 `(_Z10mandelbrotiiPi) ;  /* 0xfffffff00ca07950 */ /* 0x000fea0003c3ffff */
.L_x_17:
[----:B------:R-:W-:-:S00]  /*0d80*/  BRA `(.L_x_17) ;  /* 0xfffffffc00fc7947 */ /* 0x000fc0000383ffff */
[----:B------:R-:W-:-:S00]  /*0d90*/  NOP ;  /* 0x0000000000007918 */ /* 0x000fc00000000000 */
        /* <DEDUP_REMOVED lines=14> */
.L_x_18:


//--------------------- .nv.shared.reserved.0     --------------------------
	.section	.nv.shared.reserved.0,"aw",@nobits
	.weak		__nv_reservedSMEM_offset_0_alias
	.size		__nv_reservedSMEM_offset_0_alias, 0, 64
	.other		__nv_reservedSMEM_offset_0_alias,@"STO_CUDA_RESERVED_SHARED STV_DEFAULT"
__nv_reservedSMEM_offset_0_alias:
	.zero		0
	.zero		64


//--------------------- .nv.constant0._Z10mandelbrotiiPi --------------------------
	.section	.nv.constant0._Z10mandelbrotiiPi,"a",@progbits
	.sectionflags	@""
	.align	4
.nv.constant0._Z10mandelbrotiiPi:
	.zero		912


//--------------------- SYMBOLS --------------------------

	.type		.nv.reservedSmem.offset0,@object
	.size		.nv.reservedSmem.offset0,0x4
